//
// Generated by NVIDIA NVVM Compiler
//
// Compiler Build ID: CL-36424714
// Cuda compilation tools, release 13.0, V13.0.88
// Based on NVVM 20.0.0
//

.version 9.0
.target sm_100
.address_size 64

	// .globl	_Z16set2to2_kernel_1PKfiiPfiii

.visible .entry _Z16set2to2_kernel_1PKfiiPfiii(
	.param .u64 .ptr .align 1 _Z16set2to2_kernel_1PKfiiPfiii_param_0,
	.param .u32 _Z16set2to2_kernel_1PKfiiPfiii_param_1,
	.param .u32 _Z16set2to2_kernel_1PKfiiPfiii_param_2,
	.param .u64 .ptr .align 1 _Z16set2to2_kernel_1PKfiiPfiii_param_3,
	.param .u32 _Z16set2to2_kernel_1PKfiiPfiii_param_4,
	.param .u32 _Z16set2to2_kernel_1PKfiiPfiii_param_5,
	.param .u32 _Z16set2to2_kernel_1PKfiiPfiii_param_6
)
{
	.reg .pred 	%p<7>;
	.reg .b32 	%r<77>;
	.reg .b32 	%f<6>;
	.reg .b64 	%rd<25>;

	ld.param.u64 	%rd3, [_Z16set2to2_kernel_1PKfiiPfiii_param_0];
	ld.param.u32 	%r12, [_Z16set2to2_kernel_1PKfiiPfiii_param_1];
	ld.param.u32 	%r13, [_Z16set2to2_kernel_1PKfiiPfiii_param_2];
	ld.param.u64 	%rd4, [_Z16set2to2_kernel_1PKfiiPfiii_param_3];
	ld.param.u32 	%r14, [_Z16set2to2_kernel_1PKfiiPfiii_param_4];
	ld.param.u32 	%r15, [_Z16set2to2_kernel_1PKfiiPfiii_param_5];
	ld.param.u32 	%r16, [_Z16set2to2_kernel_1PKfiiPfiii_param_6];
	cvta.to.global.u64 	%rd1, %rd4;
	cvta.to.global.u64 	%rd2, %rd3;
	mov.u32 	%r17, %nctaid.x;
	mov.u32 	%r18, %ntid.x;
	mul.lo.s32 	%r1, %r17, %r18;
	mov.u32 	%r19, %ctaid.x;
	mov.u32 	%r20, %tid.x;
	mad.lo.s32 	%r75, %r19, %r18, %r20;
	setp.ge.s32 	%p1, %r75, %r16;
	@%p1 bra 	$L__BB0_6;
	add.s32 	%r21, %r75, %r1;
	max.s32 	%r22, %r16, %r21;
	setp.lt.s32 	%p2, %r21, %r16;
	selp.u32 	%r23, 1, 0, %p2;
	add.s32 	%r24, %r21, %r23;
	sub.s32 	%r25, %r22, %r24;
	div.u32 	%r26, %r25, %r1;
	add.s32 	%r3, %r26, %r23;
	and.b32  	%r27, %r3, 3;
	setp.eq.s32 	%p3, %r27, 3;
	@%p3 bra 	$L__BB0_4;
	add.s32 	%r28, %r3, 1;
	and.b32  	%r29, %r28, 3;
	neg.s32 	%r73, %r29;
$L__BB0_3:
	.pragma "nounroll";
	div.s32 	%r30, %r75, %r12;
	mul.lo.s32 	%r31, %r30, %r12;
	sub.s32 	%r32, %r75, %r31;
	mad.lo.s32 	%r33, %r30, %r13, %r32;
	div.s32 	%r34, %r75, %r14;
	mul.lo.s32 	%r35, %r34, %r14;
	sub.s32 	%r36, %r75, %r35;
	mad.lo.s32 	%r37, %r34, %r15, %r36;
	mul.wide.s32 	%rd5, %r33, 4;
	add.s64 	%rd6, %rd2, %rd5;
	ld.global.nc.f32 	%f1, [%rd6];
	mul.wide.s32 	%rd7, %r37, 4;
	add.s64 	%rd8, %rd1, %rd7;
	st.global.f32 	[%rd8], %f1;
	add.s32 	%r75, %r75, %r1;
	add.s32 	%r73, %r73, 1;
	setp.ne.s32 	%p4, %r73, 0;
	@%p4 bra 	$L__BB0_3;
$L__BB0_4:
	setp.lt.u32 	%p5, %r3, 3;
	@%p5 bra 	$L__BB0_6;
$L__BB0_5:
	div.s32 	%r38, %r75, %r12;
	mul.lo.s32 	%r39, %r38, %r12;
	sub.s32 	%r40, %r75, %r39;
	mad.lo.s32 	%r41, %r38, %r13, %r40;
	div.s32 	%r42, %r75, %r14;
	mul.lo.s32 	%r43, %r42, %r14;
	sub.s32 	%r44, %r75, %r43;
	mad.lo.s32 	%r45, %r42, %r15, %r44;
	mul.wide.s32 	%rd9, %r41, 4;
	add.s64 	%rd10, %rd2, %rd9;
	ld.global.nc.f32 	%f2, [%rd10];
	mul.wide.s32 	%rd11, %r45, 4;
	add.s64 	%rd12, %rd1, %rd11;
	st.global.f32 	[%rd12], %f2;
	add.s32 	%r46, %r75, %r1;
	div.s32 	%r47, %r46, %r12;
	mul.lo.s32 	%r48, %r47, %r12;
	sub.s32 	%r49, %r46, %r48;
	mad.lo.s32 	%r50, %r47, %r13, %r49;
	div.s32 	%r51, %r46, %r14;
	mul.lo.s32 	%r52, %r51, %r14;
	sub.s32 	%r53, %r46, %r52;
	mad.lo.s32 	%r54, %r51, %r15, %r53;
	mul.wide.s32 	%rd13, %r50, 4;
	add.s64 	%rd14, %rd2, %rd13;
	ld.global.nc.f32 	%f3, [%rd14];
	mul.wide.s32 	%rd15, %r54, 4;
	add.s64 	%rd16, %rd1, %rd15;
	st.global.f32 	[%rd16], %f3;
	add.s32 	%r55, %r46, %r1;
	div.s32 	%r56, %r55, %r12;
	mul.lo.s32 	%r57, %r56, %r12;
	sub.s32 	%r58, %r55, %r57;
	mad.lo.s32 	%r59, %r56, %r13, %r58;
	div.s32 	%r60, %r55, %r14;
	mul.lo.s32 	%r61, %r60, %r14;
	sub.s32 	%r62, %r55, %r61;
	mad.lo.s32 	%r63, %r60, %r15, %r62;
	mul.wide.s32 	%rd17, %r59, 4;
	add.s64 	%rd18, %rd2, %rd17;
	ld.global.nc.f32 	%f4, [%rd18];
	mul.wide.s32 	%rd19, %r63, 4;
	add.s64 	%rd20, %rd1, %rd19;
	st.global.f32 	[%rd20], %f4;
	add.s32 	%r64, %r55, %r1;
	div.s32 	%r65, %r64, %r12;
	mul.lo.s32 	%r66, %r65, %r12;
	sub.s32 	%r67, %r64, %r66;
	mad.lo.s32 	%r68, %r65, %r13, %r67;
	div.s32 	%r69, %r64, %r14;
	mul.lo.s32 	%r70, %r69, %r14;
	sub.s32 	%r71, %r64, %r70;
	mad.lo.s32 	%r72, %r69, %r15, %r71;
	mul.wide.s32 	%rd21, %r68, 4;
	add.s64 	%rd22, %rd2, %rd21;
	ld.global.nc.f32 	%f5, [%rd22];
	mul.wide.s32 	%rd23, %r72, 4;
	add.s64 	%rd24, %rd1, %rd23;
	st.global.f32 	[%rd24], %f5;
	add.s32 	%r75, %r64, %r1;
	setp.lt.s32 	%p6, %r75, %r16;
	@%p6 bra 	$L__BB0_5;
$L__BB0_6:
	ret;

}


// ===== COMPILED SASS (sm_100) =====

	.target	sm_100

	.elftype	@"ET_EXEC"


//--------------------- .note.nv.tkinfo           --------------------------
	.section	.note.nv.tkinfo,"",@"SHT_NOTE"
	.sectionflags	@"SHF_NOTE_NV_TKINFO"
	.tkinfo
        /*0018*/ 	.word	0x00000002
        /*0030*/ 	.string	""
        /*0030*/ 	.string	"ptxas"
        /*0030*/ 	.string	"Cuda compilation tools, release 13.0, V13.0.88"
        /*0030*/ 	.string	"Build cuda_13.0.r13.0/compiler.36424714_0"
        /*0030*/ 	.string	"-arch sm_100 -m 64 "



//--------------------- .note.nv.cuinfo           --------------------------
	.section	.note.nv.cuinfo,"",@"SHT_NOTE"
	.sectionflags	@"SHF_NOTE_NV_CUINFO"
        /*0018*/ 	.short	0x0002
        /*001a*/ 	.short	0x0064
        /*001c*/ 	.short	0x0082
	.zero		2


//--------------------- .nv.info                  --------------------------
	.section	.nv.info,"",@"SHT_CUDA_INFO"
	.align	4


	//----- nvinfo : EIATTR_REGCOUNT
	.align		4
        /*0000*/ 	.byte	0x04, 0x2f
        /*0002*/ 	.short	(.L_1 - .L_0)
	.align		4
.L_0:
        /*0004*/ 	.word	index@(_Z16set2to2_kernel_1PKfiiPfiii)
        /*0008*/ 	.word	0x00000020


	//----- nvinfo : EIATTR_FRAME_SIZE
	.align		4
.L_1:
        /*000c*/ 	.byte	0x04, 0x11
        /*000e*/ 	.short	(.L_3 - .L_2)
	.align		4
.L_2:
        /*0010*/ 	.word	index@(_Z16set2to2_kernel_1PKfiiPfiii)
        /*0014*/ 	.word	0x00000000


	//----- nvinfo : EIATTR_MIN_STACK_SIZE
	.align		4
.L_3:
        /*0018*/ 	.byte	0x04, 0x12
        /*001a*/ 	.short	(.L_5 - .L_4)
	.align		4
.L_4:
        /*001c*/ 	.word	index@(_Z16set2to2_kernel_1PKfiiPfiii)
        /*0020*/ 	.word	0x00000000
.L_5:


//--------------------- .nv.compat                --------------------------
	.section	.nv.compat,"",@"SHT_CUDA_COMPAT_INFO"
	.align	4
        /*0000*/ 	.byte	0x02, 0x09, 0x00, 0x00, 0x02, 0x02, 0x01, 0x00, 0x02, 0x05, 0x05, 0x00, 0x03, 0x07, 0x01, 0x01
        /*0010*/ 	.byte	0x02, 0x03, 0x00, 0x00, 0x02, 0x06, 0x01, 0x00, 0x04, 0x0b, 0x08, 0x00, 0x09, 0x00, 0x00, 0x00
        /*0020*/ 	.byte	0x00, 0x00, 0x00, 0x00


//--------------------- .nv.info._Z16set2to2_kernel_1PKfiiPfiii --------------------------
	.section	.nv.info._Z16set2to2_kernel_1PKfiiPfiii,"",@"SHT_CUDA_INFO"
	.sectionflags	@""
	.align	4


	//----- nvinfo : EIATTR_CUDA_API_VERSION
	.align		4
        /*0000*/ 	.byte	0x04, 0x37
        /*0002*/ 	.short	(.L_7 - .L_6)
.L_6:
        /*0004*/ 	.word	0x00000082


	//----- nvinfo : EIATTR_KPARAM_INFO
	.align		4
.L_7:
        /*0008*/ 	.byte	0x04, 0x17
        /*000a*/ 	.short	(.L_9 - .L_8)
.L_8:
        /*000c*/ 	.word	0x00000000
        /*0010*/ 	.short	0x0006
        /*0012*/ 	.short	0x0020
        /*0014*/ 	.byte	0x00, 0xf0, 0x11, 0x00


	//----- nvinfo : EIATTR_KPARAM_INFO
	.align		4
.L_9:
        /*0018*/ 	.byte	0x04, 0x17
        /*001a*/ 	.short	(.L_11 - .L_10)
.L_10:
        /*001c*/ 	.word	0x00000000
        /*0020*/ 	.short	0x0005
        /*0022*/ 	.short	0x001c
        /*0024*/ 	.byte	0x00, 0xf0, 0x11, 0x00


	//----- nvinfo : EIATTR_KPARAM_INFO
	.align		4
.L_11:
        /*0028*/ 	.byte	0x04, 0x17
        /*002a*/ 	.short	(.L_13 - .L_12)
.L_12:
        /*002c*/ 	.word	0x00000000
        /*0030*/ 	.short	0x0004
        /*0032*/ 	.short	0x0018
        /*0034*/ 	.byte	0x00, 0xf0, 0x11, 0x00


	//----- nvinfo : EIATTR_KPARAM_INFO
	.align		4
.L_13:
        /*0038*/ 	.byte	0x04, 0x17
        /*003a*/ 	.short	(.L_15 - .L_14)
.L_14:
        /*003c*/ 	.word	0x00000000
        /*0040*/ 	.short	0x0003
        /*0042*/ 	.short	0x0010
        /*0044*/ 	.byte	0x00, 0xf5, 0x21, 0x00


	//----- nvinfo : EIATTR_KPARAM_INFO
	.align		4
.L_15:
        /*0048*/ 	.byte	0x04, 0x17
        /*004a*/ 	.short	(.L_17 - .L_16)
.L_16:
        /*004c*/ 	.word	0x00000000
        /*0050*/ 	.short	0x0002
        /*0052*/ 	.short	0x000c
        /*0054*/ 	.byte	0x00, 0xf0, 0x11, 0x00


	//----- nvinfo : EIATTR_KPARAM_INFO
	.align		4
.L_17:
        /*0058*/ 	.byte	0x04, 0x17
        /*005a*/ 	.short	(.L_19 - .L_18)
.L_18:
        /*005c*/ 	.word	0x00000000
        /*0060*/ 	.short	0x0001
        /*0062*/ 	.short	0x0008
        /*0064*/ 	.byte	0x00, 0xf0, 0x11, 0x00


	//----- nvinfo : EIATTR_KPARAM_INFO
	.align		4
.L_19:
        /*0068*/ 	.byte	0x04, 0x17
        /*006a*/ 	.short	(.L_21 - .L_20)
.L_20:
        /*006c*/ 	.word	0x00000000
        /*0070*/ 	.short	0x0000
        /*0072*/ 	.short	0x0000
        /*0074*/ 	.byte	0x00, 0xf5, 0x21, 0x00


	//----- nvinfo : EIATTR_SPARSE_MMA_MASK
	.align		4
.L_21:
        /*0078*/ 	.byte	0x03, 0x50
        /*007a*/ 	.short	0x0000


	//----- nvinfo : EIATTR_MAXREG_COUNT
	.align		4
        /*007c*/ 	.byte	0x03, 0x1b
        /*007e*/ 	.short	0x00ff


	//----- nvinfo : EIATTR_MERCURY_ISA_VERSION
	.align		4
        /*0080*/ 	.byte	0x03, 0x5f
        /*0082*/ 	.short	0x0101


	//----- nvinfo : EIATTR_VRC_CTA_INIT_COUNT
	.align		4
        /*0084*/ 	.byte	0x02, 0x4a
	.zero		1
	.zero		1


	//----- nvinfo : EIATTR_EXIT_INSTR_OFFSETS
	.align		4
        /*0088*/ 	.byte	0x04, 0x1c
        /*008a*/ 	.short	(.L_23 - .L_22)


	//   ....[0]....
.L_22:
        /*008c*/ 	.word	0x00000090


	//   ....[1]....
        /*0090*/ 	.word	0x00000710


	//   ....[2]....
        /*0094*/ 	.word	0x00001310


	//----- nvinfo : EIATTR_CRS_STACK_SIZE
	.align		4
.L_23:
        /*0098*/ 	.byte	0x04, 0x1e
        /*009a*/ 	.short	(.L_25 - .L_24)
.L_24:
        /*009c*/ 	.word	0x00000000


	//----- nvinfo : EIATTR_CBANK_PARAM_SIZE
	.align		4
.L_25:
        /*00a0*/ 	.byte	0x03, 0x19
        /*00a2*/ 	.short	0x0024


	//----- nvinfo : EIATTR_PARAM_CBANK
	.align		4
        /*00a4*/ 	.byte	0x04, 0x0a
        /*00a6*/ 	.short	(.L_27 - .L_26)
	.align		4
.L_26:
        /*00a8*/ 	.word	index@(.nv.constant0._Z16set2to2_kernel_1PKfiiPfiii)
        /*00ac*/ 	.short	0x0380
        /*00ae*/ 	.short	0x0024


	//----- nvinfo : EIATTR_SW_WAR
	.align		4
.L_27:
        /*00b0*/ 	.byte	0x04, 0x36
        /*00b2*/ 	.short	(.L_29 - .L_28)
.L_28:
        /*00b4*/ 	.word	0x00000008
.L_29:


//--------------------- .nv.callgraph             --------------------------
	.section	.nv.callgraph,"",@"SHT_CUDA_CALLGRAPH"
	.align	4
	.sectionentsize	8
	.align		4
        /*0000*/ 	.word	0x00000000
	.align		4
        /*0004*/ 	.word	0xffffffff
	.align		4
        /*0008*/ 	.word	0x00000000
	.align		4
        /*000c*/ 	.word	0xfffffffe
	.align		4
        /*0010*/ 	.word	0x00000000
	.align		4
        /*0014*/ 	.word	0xfffffffd
	.align		4
        /*0018*/ 	.word	0x00000000
	.align		4
        /*001c*/ 	.word	0xfffffffc


//--------------------- .text._Z16set2to2_kernel_1PKfiiPfiii --------------------------
	.section	.text._Z16set2to2_kernel_1PKfiiPfiii,"ax",@progbits
	.align	128
        .global         _Z16set2to2_kernel_1PKfiiPfiii
        .type           _Z16set2to2_kernel_1PKfiiPfiii,@function
        .size           _Z16set2to2_kernel_1PKfiiPfiii,(.L_x_5 - _Z16set2to2_kernel_1PKfiiPfiii)
        .other          _Z16set2to2_kernel_1PKfiiPfiii,@"STO_CUDA_ENTRY STV_DEFAULT"
_Z16set2to2_kernel_1PKfiiPfiii:
.text._Z16set2to2_kernel_1PKfiiPfiii:
[----:B------:R-:W-:Y:S01]  /*0000*/  LDC R1, c[0x0][0x37c] ;  /* 0x0000df00ff017b82 */ /* 0x000fe20000000800 */
[----:B------:R-:W0:Y:S01]  /*0010*/  S2R R18, SR_CTAID.X ;  /* 0x0000000000127919 */ /* 0x000e220000002500 */
[----:B------:R-:W1:Y:S01]  /*0020*/  LDCU UR4, c[0x0][0x370] ;  /* 0x00006e00ff0477ac */ /* 0x000e620008000800 */
[----:B------:R-:W0:Y:S01]  /*0030*/  S2R R3, SR_TID.X ;  /* 0x0000000000037919 */ /* 0x000e220000002100 */
[----:B------:R-:W1:Y:S01]  /*0040*/  LDCU UR5, c[0x0][0x360] ;  /* 0x00006c00ff0577ac */ /* 0x000e620008000800 */
[----:B------:R-:W2:Y:S01]  /*0050*/  LDCU UR6, c[0x0][0x3a0] ;  /* 0x00007400ff0677ac */ /* 0x000ea20008000800 */
[----:B-1----:R-:W-:Y:S02]  /*0060*/  UIMAD UR4, UR4, UR5, URZ ;  /* 0x00000005040472a4 */ /* 0x002fe4000f8e02ff */
[----:B0-----:R-:W-:-:S05]  /*0070*/  IMAD R18, R18, UR5, R3 ;  /* 0x0000000512127c24 */ /* 0x001fca000f8e0203 */
[----:B--2---:R-:W-:-:S13]  /*0080*/  ISETP.GE.AND P0, PT, R18, UR6, PT ;  /* 0x0000000612007c0c */ /* 0x004fda000bf06270 */
[----:B------:R-:W-:Y:S05]  /*0090*/  @P0 EXIT ;  /* 0x000000000000094d */ /* 0x000fea0003800000 */
[----:B------:R-:W0:Y:S01]  /*00a0*/  I2F.U32.RP R6, UR4 ;  /* 0x0000000400067d06 */ /* 0x000e220008209000 */
[----:B------:R-:W-:Y:S01]  /*00b0*/  IADD3 R0, PT, PT, R18, UR4, RZ ;  /* 0x0000000412007c10 */ /* 0x000fe2000fffe0ff */
[----:B------:R-:W-:Y:S01]  /*00c0*/  IMAD R7, RZ, RZ, -UR4 ;  /* 0x80000004ff077e24 */ /* 0x000fe2000f8e02ff */
[----:B------:R-:W-:Y:S01]  /*00d0*/  ISETP.NE.U32.AND P2, PT, RZ, UR4, PT ;  /* 0x00000004ff007c0c */ /* 0x000fe2000bf45070 */
[----:B------:R-:W1:Y:S01]  /*00e0*/  LDCU UR8, c[0x0][0x38c] ;  /* 0x00007180ff0877ac */ /* 0x000e620008000800 */
[C---:B------:R-:W-:Y:S01]  /*00f0*/  ISETP.GE.AND P0, PT, R0.reuse, UR6, PT ;  /* 0x0000000600007c0c */ /* 0x040fe2000bf06270 */
[----:B------:R-:W-:Y:S01]  /*0100*/  BSSY.RECONVERGENT B0, `(.L_x_0) ;  /* 0x0000060000007945 */ /* 0x000fe20003800200 */
[----:B------:R-:W-:Y:S01]  /*0110*/  VIMNMX R5, PT, PT, R0, UR6, !PT ;  /* 0x0000000600057c48 */ /* 0x000fe2000ffe0100 */
[----:B------:R-:W2:Y:S01]  /*0120*/  LDCU.64 UR6, c[0x0][0x358] ;  /* 0x00006b00ff0677ac */ /* 0x000ea20008000a00 */
[----:B------:R-:W-:Y:S01]  /*0130*/  SEL R4, RZ, 0x1, P0 ;  /* 0x00000001ff047807 */ /* 0x000fe20000000000 */
[----:B------:R-:W3:Y:S03]  /*0140*/  LDCU UR9, c[0x0][0x39c] ;  /* 0x00007380ff0977ac */ /* 0x000ee60008000800 */
[----:B------:R-:W-:Y:S01]  /*0150*/  IADD3 R5, PT, PT, R5, -R0, -R4 ;  /* 0x8000000005057210 */ /* 0x000fe20007ffe804 */
[----:B0-----:R-:W0:Y:S02]  /*0160*/  MUFU.RCP R6, R6 ;  /* 0x0000000600067308 */ /* 0x001e240000001000 */
[----:B0-----:R-:W-:-:S06]  /*0170*/  VIADD R2, R6, 0xffffffe ;  /* 0x0ffffffe06027836 */ /* 0x001fcc0000000000 */
[----:B------:R0:W4:Y:S02]  /*0180*/  F2I.FTZ.U32.TRUNC.NTZ R3, R2 ;  /* 0x0000000200037305 */ /* 0x000124000021f000 */
[----:B0-----:R-:W-:Y:S02]  /*0190*/  IMAD.MOV.U32 R2, RZ, RZ, RZ ;  /* 0x000000ffff027224 */ /* 0x001fe400078e00ff */
[----:B----4-:R-:W-:-:S04]  /*01a0*/  IMAD R7, R7, R3, RZ ;  /* 0x0000000307077224 */ /* 0x010fc800078e02ff */
[----:B------:R-:W-:-:S06]  /*01b0*/  IMAD.HI.U32 R6, R3, R7, R2 ;  /* 0x0000000703067227 */ /* 0x000fcc00078e0002 */
[----:B------:R-:W-:-:S04]  /*01c0*/  IMAD.HI.U32 R3, R6, R5, RZ ;  /* 0x0000000506037227 */ /* 0x000fc800078e00ff */
[----:B------:R-:W-:-:S04]  /*01d0*/  IMAD.MOV R0, RZ, RZ, -R3 ;  /* 0x000000ffff007224 */ /* 0x000fc800078e0a03 */
[----:B------:R-:W-:-:S05]  /*01e0*/  IMAD R5, R0, UR4, R5 ;  /* 0x0000000400057c24 */ /* 0x000fca000f8e0205 */
[----:B------:R-:W-:-:S13]  /*01f0*/  ISETP.GE.U32.AND P0, PT, R5, UR4, PT ;  /* 0x0000000405007c0c */ /* 0x000fda000bf06070 */
[----:B------:R-:W-:Y:S01]  /*0200*/  @P0 IADD3 R5, PT, PT, R5, -UR4, RZ ;  /* 0x8000000405050c10 */ /* 0x000fe2000fffe0ff */
[----:B------:R-:W-:-:S03]  /*0210*/  @P0 VIADD R3, R3, 0x1 ;  /* 0x0000000103030836 */ /* 0x000fc60000000000 */
[----:B------:R-:W-:-:S13]  /*0220*/  ISETP.GE.U32.AND P1, PT, R5, UR4, PT ;  /* 0x0000000405007c0c */ /* 0x000fda000bf26070 */
[----:B------:R-:W-:Y:S01]  /*0230*/  @P1 VIADD R3, R3, 0x1 ;  /* 0x0000000103031836 */ /* 0x000fe20000000000 */
[----:B------:R-:W-:-:S04]  /*0240*/  @!P2 LOP3.LUT R3, RZ, UR4, RZ, 0x33, !PT ;  /* 0x00000004ff03ac12 */ /* 0x000fc8000f8e33ff */
[----:B------:R-:W-:-:S04]  /*0250*/  IADD3 R6, PT, PT, R4, R3, RZ ;  /* 0x0000000304067210 */ /* 0x000fc80007ffe0ff */
[C---:B------:R-:W-:Y:S02]  /*0260*/  LOP3.LUT R0, R6.reuse, 0x3, RZ, 0xc0, !PT ;  /* 0x0000000306007812 */ /* 0x040fe400078ec0ff */
[----:B------:R-:W-:Y:S02]  /*0270*/  ISETP.GE.U32.AND P0, PT, R6, 0x3, PT ;  /* 0x000000030600780c */ /* 0x000fe40003f06070 */
[----:B------:R-:W-:-:S13]  /*0280*/  ISETP.NE.AND P1, PT, R0, 0x3, PT ;  /* 0x000000030000780c */ /* 0x000fda0003f25270 */
[----:B-123--:R-:W-:Y:S05]  /*0290*/  @!P1 BRA `(.L_x_1) ;  /* 0x0000000400189947 */ /* 0x00efea0003800000 */
[----:B------:R-:W0:Y:S01]  /*02a0*/  LDC R0, c[0x0][0x388] ;  /* 0x0000e200ff007b82 */ /* 0x000e220000000800 */
[----:B------:R-:W1:Y:S01]  /*02b0*/  LDCU UR5, c[0x0][0x398] ;  /* 0x00007300ff0577ac */ /* 0x000e620008000800 */
[----:B------:R-:W-:-:S04]  /*02c0*/  IADD3 R6, PT, PT, R6, 0x1, RZ ;  /* 0x0000000106067810 */ /* 0x000fc80007ffe0ff */
[----:B------:R-:W-:Y:S02]  /*02d0*/  LOP3.LUT R12, R6, 0x3, RZ, 0xc0, !PT ;  /* 0x00000003060c7812 */ /* 0x000fe400078ec0ff */
[----:B------:R-:W2:Y:S08]  /*02e0*/  LDC R7, c[0x0][0x388] ;  /* 0x0000e200ff077b82 */ /* 0x000eb00000000800 */
[----:B------:R-:W3:Y:S01]  /*02f0*/  LDC R9, c[0x0][0x398] ;  /* 0x0000e600ff097b82 */ /* 0x000ee20000000800 */
[----:B-1----:R-:W-:-:S02]  /*0300*/  ISETP.NE.AND P1, PT, RZ, UR5, PT ;  /* 0x00000005ff007c0c */ /* 0x002fc4000bf25270 */
[----:B0-----:R-:W-:-:S05]  /*0310*/  IABS R0, R0 ;  /* 0x0000000000007213 */ /* 0x001fca0000000000 */
[----:B------:R-:W0:Y:S01]  /*0320*/  LDC.64 R2, c[0x0][0x380] ;  /* 0x0000e000ff027b82 */ /* 0x000e220000000a00 */
[----:B------:R-:W1:Y:S07]  /*0330*/  I2F.RP R8, R0 ;  /* 0x0000000000087306 */ /* 0x000e6e0000209400 */
[----:B------:R-:W4:Y:S01]  /*0340*/  LDC.64 R4, c[0x0][0x390] ;  /* 0x0000e400ff047b82 */ /* 0x000f220000000a00 */
[----:B-1----:R-:W1:Y:S02]  /*0350*/  MUFU.RCP R8, R8 ;  /* 0x0000000800087308 */ /* 0x002e640000001000 */
[----:B-1----:R-:W-:Y:S01]  /*0360*/  VIADD R10, R8, 0xffffffe ;  /* 0x0ffffffe080a7836 */ /* 0x002fe20000000000 */
[----:B------:R-:W-:-:S05]  /*0370*/  LOP3.LUT R8, RZ, UR5, RZ, 0x33, !PT ;  /* 0x00000005ff087c12 */ /* 0x000fca000f8e33ff */
[----:B------:R1:W5:Y:S02]  /*0380*/  F2I.FTZ.U32.TRUNC.NTZ R11, R10 ;  /* 0x0000000a000b7305 */ /* 0x000364000021f000 */
[----:B-1----:R-:W-:Y:S02]  /*0390*/  IMAD.MOV.U32 R10, RZ, RZ, RZ ;  /* 0x000000ffff0a7224 */ /* 0x002fe400078e00ff */
[----:B-----5:R-:W-:-:S04]  /*03a0*/  IMAD.MOV R13, RZ, RZ, -R11 ;  /* 0x000000ffff0d7224 */ /* 0x020fc800078e0a0b */
[----:B------:R-:W-:-:S04]  /*03b0*/  IMAD R13, R13, R0, RZ ;  /* 0x000000000d0d7224 */ /* 0x000fc800078e02ff */
[----:B------:R-:W-:-:S04]  /*03c0*/  IMAD.HI.U32 R6, R11, R13, R10 ;  /* 0x0000000d0b067227 */ /* 0x000fc800078e000a */
[----:B0-234-:R-:W-:-:S07]  /*03d0*/  IMAD.MOV R10, RZ, RZ, -R12 ;  /* 0x000000ffff0a7224 */ /* 0x01dfce00078e0a0c */
.L_x_2:
[----:B------:R-:W-:Y:S02]  /*03e0*/  IABS R11, R18 ;  /* 0x00000012000b7213 */ /* 0x000fe40000000000 */
[----:B------:R-:W-:-:S03]  /*03f0*/  IABS R16, R7 ;  /* 0x0000000700107213 */ /* 0x000fc60000000000 */
[----:B0-----:R-:W-:-:S05]  /*0400*/  IMAD.HI.U32 R12, R6, R11, RZ ;  /* 0x0000000b060c7227 */ /* 0x001fca00078e00ff */
[----:B------:R-:W-:-:S05]  /*0410*/  IADD3 R14, PT, PT, -R12, RZ, RZ ;  /* 0x000000ff0c0e7210 */ /* 0x000fca0007ffe1ff */
[----:B------:R-:W-:-:S05]  /*0420*/  IMAD R13, R16, R14, R11 ;  /* 0x0000000e100d7224 */ /* 0x000fca00078e020b */
[----:B------:R-:W-:-:S13]  /*0430*/  ISETP.GT.U32.AND P3, PT, R0, R13, PT ;  /* 0x0000000d0000720c */ /* 0x000fda0003f64070 */
[----:B------:R-:W-:Y:S02]  /*0440*/  @!P3 IMAD.IADD R13, R13, 0x1, -R16 ;  /* 0x000000010d0db824 */ /* 0x000fe400078e0a10 */
[----:B------:R-:W-:Y:S01]  /*0450*/  @!P3 VIADD R12, R12, 0x1 ;  /* 0x000000010c0cb836 */ /* 0x000fe20000000000 */
[----:B------:R-:W-:Y:S02]  /*0460*/  ISETP.NE.AND P3, PT, R7, RZ, PT ;  /* 0x000000ff0700720c */ /* 0x000fe40003f65270 */
[----:B------:R-:W-:Y:S02]  /*0470*/  ISETP.GE.U32.AND P2, PT, R13, R0, PT ;  /* 0x000000000d00720c */ /* 0x000fe40003f46070 */
[----:B------:R-:W-:-:S04]  /*0480*/  LOP3.LUT R13, R18, R7, RZ, 0x3c, !PT ;  /* 0x00000007120d7212 */ /* 0x000fc800078e3cff */
[----:B------:R-:W-:-:S07]  /*0490*/  ISETP.GE.AND P4, PT, R13, RZ, PT ;  /* 0x000000ff0d00720c */ /* 0x000fce0003f86270 */
[----:B------:R-:W-:-:S06]  /*04a0*/  @P2 IADD3 R12, PT, PT, R12, 0x1, RZ ;  /* 0x000000010c0c2810 */ /* 0x000fcc0007ffe0ff */
[----:B------:R-:W-:Y:S01]  /*04b0*/  @!P4 IMAD.MOV R12, RZ, RZ, -R12 ;  /* 0x000000ffff0cc224 */ /* 0x000fe200078e0a0c */
[----:B------:R-:W-:-:S05]  /*04c0*/  @!P3 LOP3.LUT R12, RZ, R7, RZ, 0x33, !PT ;  /* 0x00000007ff0cb212 */ /* 0x000fca00078e33ff */
[----:B------:R-:W-:-:S04]  /*04d0*/  IMAD.MOV R13, RZ, RZ, -R12 ;  /* 0x000000ffff0d7224 */ /* 0x000fc800078e0a0c */
[----:B------:R-:W-:-:S04]  /*04e0*/  IMAD R13, R7, R13, R18 ;  /* 0x0000000d070d7224 */ /* 0x000fc800078e0212 */
[----:B------:R-:W-:-:S04]  /*04f0*/  IMAD R13, R12, UR8, R13 ;  /* 0x000000080c0d7c24 */ /* 0x000fc8000f8e020d */
[----:B------:R-:W-:-:S06]  /*0500*/  IMAD.WIDE R12, R13, 0x4, R2 ;  /* 0x000000040d0c7825 */ /* 0x000fcc00078e0202 */
[----:B------:R0:W2:Y:S01]  /*0510*/  LDG.E.CONSTANT R12, desc[UR6][R12.64] ;  /* 0x000000060c0c7981 */ /* 0x0000a2000c1e9900 */
[----:B------:R-:W-:Y:S02]  /*0520*/  IABS R22, R9 ;  /* 0x0000000900167213 */ /* 0x000fe40000000000 */
[----:B------:R-:W-:Y:S02]  /*0530*/  IADD3 R10, PT, PT, R10, 0x1, RZ ;  /* 0x000000010a0a7810 */ /* 0x000fe40007ffe0ff */
[----:B------:R-:W1:Y:S08]  /*0540*/  I2F.RP R16, R22 ;  /* 0x0000001600107306 */ /* 0x000e700000209400 */
[----:B-1----:R-:W1:Y:S02]  /*0550*/  MUFU.RCP R16, R16 ;  /* 0x0000001000107308 */ /* 0x002e640000001000 */
[----:B-1----:R-:W-:-:S06]  /*0560*/  IADD3 R14, PT, PT, R16, 0xffffffe, RZ ;  /* 0x0ffffffe100e7810 */ /* 0x002fcc0007ffe0ff */
[----:B------:R1:W3:Y:S02]  /*0570*/  F2I.FTZ.U32.TRUNC.NTZ R15, R14 ;  /* 0x0000000e000f7305 */ /* 0x0002e4000021f000 */
[----:B-1----:R-:W-:Y:S02]  /*0580*/  IMAD.MOV.U32 R14, RZ, RZ, RZ ;  /* 0x000000ffff0e7224 */ /* 0x002fe400078e00ff */
[----:B---3--:R-:W-:-:S04]  /*0590*/  IMAD.MOV R17, RZ, RZ, -R15 ;  /* 0x000000ffff117224 */ /* 0x008fc800078e0a0f */
[----:B------:R-:W-:-:S04]  /*05a0*/  IMAD R17, R17, R22, RZ ;  /* 0x0000001611117224 */ /* 0x000fc800078e02ff */
[----:B------:R-:W-:-:S06]  /*05b0*/  IMAD.HI.U32 R20, R15, R17, R14 ;  /* 0x000000110f147227 */ /* 0x000fcc00078e000e */
[----:B------:R-:W-:-:S05]  /*05c0*/  IMAD.HI.U32 R20, R20, R11, RZ ;  /* 0x0000000b14147227 */ /* 0x000fca00078e00ff */
[----:B0-----:R-:W-:-:S05]  /*05d0*/  IADD3 R13, PT, PT, -R20, RZ, RZ ;  /* 0x000000ff140d7210 */ /* 0x001fca0007ffe1ff */
[----:B------:R-:W-:-:S05]  /*05e0*/  IMAD R11, R22, R13, R11 ;  /* 0x0000000d160b7224 */ /* 0x000fca00078e020b */
[----:B------:R-:W-:-:S13]  /*05f0*/  ISETP.GT.U32.AND P3, PT, R22, R11, PT ;  /* 0x0000000b1600720c */ /* 0x000fda0003f64070 */
[----:B------:R-:W-:Y:S02]  /*0600*/  @!P3 IMAD.IADD R11, R11, 0x1, -R22 ;  /* 0x000000010b0bb824 */ /* 0x000fe400078e0a16 */
[----:B------:R-:W-:-:S03]  /*0610*/  @!P3 VIADD R20, R20, 0x1 ;  /* 0x000000011414b836 */ /* 0x000fc60000000000 */
[----:B------:R-:W-:Y:S02]  /*0620*/  ISETP.GE.U32.AND P2, PT, R11, R22, PT ;  /* 0x000000160b00720c */ /* 0x000fe40003f46070 */
[----:B------:R-:W-:-:S04]  /*0630*/  LOP3.LUT R11, R18, R9, RZ, 0x3c, !PT ;  /* 0x00000009120b7212 */ /* 0x000fc800078e3cff */
[----:B------:R-:W-:-:S07]  /*0640*/  ISETP.GE.AND P4, PT, R11, RZ, PT ;  /* 0x000000ff0b00720c */ /* 0x000fce0003f86270 */
[----:B------:R-:W-:Y:S02]  /*0650*/  @P2 IADD3 R20, PT, PT, R20, 0x1, RZ ;  /* 0x0000000114142810 */ /* 0x000fe40007ffe0ff */
[----:B------:R-:W-:-:S04]  /*0660*/  ISETP.NE.AND P2, PT, R10, RZ, PT ;  /* 0x000000ff0a00720c */ /* 0x000fc80003f45270 */
[----:B------:R-:W-:-:S05]  /*0670*/  @!P4 IMAD.MOV R20, RZ, RZ, -R20 ;  /* 0x000000ffff14c224 */ /* 0x000fca00078e0a14 */
[----:B------:R-:W-:-:S05]  /*0680*/  SEL R20, R8, R20, !P1 ;  /* 0x0000001408147207 */ /* 0x000fca0004800000 */
[----:B------:R-:W-:-:S04]  /*0690*/  IMAD.MOV R11, RZ, RZ, -R20 ;  /* 0x000000ffff0b7224 */ /* 0x000fc800078e0a14 */
[----:B------:R-:W-:Y:S02]  /*06a0*/  IMAD R11, R9, R11, R18 ;  /* 0x0000000b090b7224 */ /* 0x000fe400078e0212 */
[----:B------:R-:W-:Y:S02]  /*06b0*/  VIADD R18, R18, UR4 ;  /* 0x0000000412127c36 */ /* 0x000fe40008000000 */
[----:B------:R-:W-:-:S04]  /*06c0*/  IMAD R11, R20, UR9, R11 ;  /* 0x00000009140b7c24 */ /* 0x000fc8000f8e020b */
[----:B------:R-:W-:-:S05]  /*06d0*/  IMAD.WIDE R14, R11, 0x4, R4 ;  /* 0x000000040b0e7825 */ /* 0x000fca00078e0204 */
[----:B--2---:R0:W-:Y:S01]  /*06e0*/  STG.E desc[UR6][R14.64], R12 ;  /* 0x0000000c0e007986 */ /* 0x0041e2000c101906 */
[----:B------:R-:W-:Y:S05]  /*06f0*/  @P2 BRA `(.L_x_2) ;  /* 0xfffffffc00382947 */ /* 0x000fea000383ffff */
.L_x_1:
[----:B------:R-:W-:Y:S05]  /*0700*/  BSYNC.RECONVERGENT B0 ;  /* 0x0000000000007941 */ /* 0x000fea0003800200 */
.L_x_0:
[----:B------:R-:W-:Y:S05]  /*0710*/  @!P0 EXIT ;  /* 0x000000000000894d */ /* 0x000fea0003800000 */
[----:B------:R-:W1:Y:S01]  /*0720*/  LDC R0, c[0x0][0x388] ;  /* 0x0000e200ff007b82 */ /* 0x000e620000000800 */
[----:B------:R-:W2:Y:S01]  /*0730*/  LDCU UR5, c[0x0][0x38c] ;  /* 0x00007180ff0577ac */ /* 0x000ea20008000800 */
[----:B------:R-:W3:Y:S06]  /*0740*/  LDCU UR8, c[0x0][0x39c] ;  /* 0x00007380ff0877ac */ /* 0x000eec0008000800 */
[----:B0-----:R-:W0:Y:S01]  /*0750*/  LDC R15, c[0x0][0x388] ;  /* 0x0000e200ff0f7b82 */ /* 0x001e220000000800 */
[----:B------:R-:W4:Y:S07]  /*0760*/  LDCU UR9, c[0x0][0x3a0] ;  /* 0x00007400ff0977ac */ /* 0x000f2e0008000800 */
[----:B------:R-:W0:Y:S01]  /*0770*/  LDC R16, c[0x0][0x398] ;  /* 0x0000e600ff107b82 */ /* 0x000e220000000800 */
[----:B-1----:R-:W-:-:S07]  /*0780*/  IABS R14, R0 ;  /* 0x00000000000e7213 */ /* 0x002fce0000000000 */
[----:B------:R-:W1:Y:S01]  /*0790*/  LDC.64 R2, c[0x0][0x380] ;  /* 0x0000e000ff027b82 */ /* 0x000e620000000a00 */
[----:B------:R-:W5:Y:S07]  /*07a0*/  I2F.RP R0, R14 ;  /* 0x0000000e00007306 */ /* 0x000f6e0000209400 */
[----:B------:R-:W0:Y:S01]  /*07b0*/  LDC.64 R4, c[0x0][0x390] ;  /* 0x0000e400ff047b82 */ /* 0x000e220000000a00 */
[----:B-----5:R-:W5:Y:S02]  /*07c0*/  MUFU.RCP R0, R0 ;  /* 0x0000000000007308 */ /* 0x020f640000001000 */
[----:B-----5:R-:W-:-:S06]  /*07d0*/  VIADD R6, R0, 0xffffffe ;  /* 0x0ffffffe00067836 */ /* 0x020fcc0000000000 */
[----:B------:R5:W2:Y:S02]  /*07e0*/  F2I.FTZ.U32.TRUNC.NTZ R7, R6 ;  /* 0x0000000600077305 */ /* 0x000aa4000021f000 */
[----:B-----5:R-:W-:Y:S01]  /*07f0*/  IMAD.MOV.U32 R6, RZ, RZ, RZ ;  /* 0x000000ffff067224 */ /* 0x020fe200078e00ff */
[----:B--2---:R-:W-:-:S05]  /*0800*/  IADD3 R9, PT, PT, RZ, -R7, RZ ;  /* 0x80000007ff097210 */ /* 0x004fca0007ffe0ff */
[----:B------:R-:W-:-:S04]  /*0810*/  IMAD R9, R9, R14, RZ ;  /* 0x0000000e09097224 */ /* 0x000fc800078e02ff */
[----:B01-34-:R-:W-:-:S07]  /*0820*/  IMAD.HI.U32 R0, R7, R9, R6 ;  /* 0x0000000907007227 */ /* 0x01bfce00078e0006 */
.L_x_3:
[----:B0-----:R-:W-:Y:S01]  /*0830*/  IABS R10, R16 ;  /* 0x00000010000a7213 */ /* 0x001fe20000000000 */
[----:B------:R-:W-:Y:S01]  /*0840*/  VIADD R25, R18, UR4 ;  /* 0x0000000412197c36 */ /* 0x000fe20008000000 */
[-C--:B------:R-:W-:Y:S02]  /*0850*/  IABS R26, R15.reuse ;  /* 0x0000000f001a7213 */ /* 0x080fe40000000000 */
[----:B------:R-:W0:Y:S01]  /*0860*/  I2F.RP R11, R10 ;  /* 0x0000000a000b7306 */ /* 0x000e220000209400 */
[----:B------:R-:W-:Y:S01]  /*0870*/  IABS R17, R18 ;  /* 0x0000001200117213 */ /* 0x000fe20000000000 */
[C---:B------:R-:W-:Y:S01]  /*0880*/  VIADD R29, R25.reuse, UR4 ;  /* 0x00000004191d7c36 */ /* 0x040fe20008000000 */
[C---:B------:R-:W-:Y:S02]  /*0890*/  LOP3.LUT R20, R25.reuse, R15, RZ, 0x3c, !PT ;  /* 0x0000000f19147212 */ /* 0x040fe400078e3cff */
[----:B------:R-:W-:Y:S01]  /*08a0*/  LOP3.LUT R24, R25, R16, RZ, 0x3c, !PT ;  /* 0x0000001019187212 */ /* 0x000fe200078e3cff */
[----:B------:R-:W-:Y:S01]  /*08b0*/  IMAD.HI.U32 R13, R0, R17, RZ ;  /* 0x00000011000d7227 */ /* 0x000fe200078e00ff */
[----:B------:R-:W-:Y:S01]  /*08c0*/  ISETP.GE.AND P3, PT, R20, RZ, PT ;  /* 0x000000ff1400720c */ /* 0x000fe20003f66270 */
[----:B------:R-:W1:Y:S02]  /*08d0*/  I2F.RP R12, R26 ;  /* 0x0000001a000c7306 */ /* 0x000e640000209400 */
[----:B------:R-:W-:-:S04]  /*08e0*/  IMAD.MOV R21, RZ, RZ, -R13 ;  /* 0x000000ffff157224 */ /* 0x000fc800078e0a0d */
[----:B------:R-:W-:Y:S02]  /*08f0*/  IMAD R21, R26, R21, R17 ;  /* 0x000000151a157224 */ /* 0x000fe400078e0211 */
[----:B0-----:R-:W0:Y:S03]  /*0900*/  MUFU.RCP R11, R11 ;  /* 0x0000000b000b7308 */ /* 0x001e260000001000 */
[----:B------:R-:W-:-:S05]  /*0910*/  ISETP.GT.U32.AND P1, PT, R14, R21, PT ;  /* 0x000000150e00720c */ /* 0x000fca0003f24070 */
[----:B-1----:R-:W1:Y:S08]  /*0920*/  MUFU.RCP R12, R12 ;  /* 0x0000000c000c7308 */ /* 0x002e700000001000 */
[----:B------:R-:W-:Y:S01]  /*0930*/  @!P1 IADD3 R21, PT, PT, R21, -R26, RZ ;  /* 0x8000001a15159210 */ /* 0x000fe20007ffe0ff */
[----:B0-----:R-:W-:Y:S02]  /*0940*/  VIADD R8, R11, 0xffffffe ;  /* 0x0ffffffe0b087836 */ /* 0x001fe40000000000 */
[----:B------:R-:W-:Y:S01]  /*0950*/  @!P1 VIADD R13, R13, 0x1 ;  /* 0x000000010d0d9836 */ /* 0x000fe20000000000 */
[----:B------:R-:W-:Y:S01]  /*0960*/  ISETP.GE.U32.AND P4, PT, R21, R14, PT ;  /* 0x0000000e1500720c */ /* 0x000fe20003f86070 */
[----:B------:R0:W2:Y:S01]  /*0970*/  F2I.FTZ.U32.TRUNC.NTZ R9, R8 ;  /* 0x0000000800097305 */ /* 0x0000a2000021f000 */
[----:B------:R-:W-:-:S02]  /*0980*/  MOV R14, R26 ;  /* 0x0000001a000e7202 */ /* 0x000fc40000000f00 */
[----:B-1----:R-:W-:-:S05]  /*0990*/  IADD3 R6, PT, PT, R12, 0xffffffe, RZ ;  /* 0x0ffffffe0c067810 */ /* 0x002fca0007ffe0ff */
[----:B------:R1:W3:Y:S01]  /*09a0*/  F2I.FTZ.U32.TRUNC.NTZ R7, R6 ;  /* 0x0000000600077305 */ /* 0x0002e2000021f000 */
[----:B0-----:R-:W-:-:S03]  /*09b0*/  IMAD.MOV.U32 R8, RZ, RZ, RZ ;  /* 0x000000ffff087224 */ /* 0x001fc600078e00ff */
[----:B------:R-:W-:Y:S01]  /*09c0*/  @P4 IADD3 R13, PT, PT, R13, 0x1, RZ ;  /* 0x000000010d0d4810 */ /* 0x000fe20007ffe0ff */
[----:B--2---:R-:W-:Y:S02]  /*09d0*/  IMAD.MOV R19, RZ, RZ, -R9 ;  /* 0x000000ffff137224 */ /* 0x004fe400078e0a09 */
[----:B-1----:R-:W-:Y:S02]  /*09e0*/  IMAD.MOV.U32 R6, RZ, RZ, RZ ;  /* 0x000000ffff067224 */ /* 0x002fe400078e00ff */
[----:B------:R-:W-:Y:S01]  /*09f0*/  IMAD R11, R19, R10, RZ ;  /* 0x0000000a130b7224 */ /* 0x000fe200078e02ff */
[----:B------:R-:W-:Y:S01]  /*0a00*/  IABS R19, R25 ;  /* 0x0000001900137213 */ /* 0x000fe20000000000 */
[----:B------:R-:W-:Y:S01]  /*0a10*/  IMAD.MOV.U32 R20, RZ, RZ, R13 ;  /* 0x000000ffff147224 */ /* 0x000fe200078e000d */
[----:B---3--:R-:W-:Y:S01]  /*0a20*/  IADD3 R0, PT, PT, RZ, -R7, RZ ;  /* 0x80000007ff007210 */ /* 0x008fe20007ffe0ff */
[----:B------:R-:W-:Y:S01]  /*0a30*/  IMAD.HI.U32 R11, R9, R11, R8 ;  /* 0x0000000b090b7227 */ /* 0x000fe200078e0008 */
[----:B------:R-:W-:-:S02]  /*0a40*/  LOP3.LUT R8, R18, R15, RZ, 0x3c, !PT ;  /* 0x0000000f12087212 */ /* 0x000fc400078e3cff */
[----:B------:R-:W-:Y:S02]  /*0a50*/  MOV R9, R0 ;  /* 0x0000000000097202 */ /* 0x000fe40000000f00 */
[----:B------:R-:W-:Y:S01]  /*0a60*/  ISETP.GE.AND P2, PT, R8, RZ, PT ;  /* 0x000000ff0800720c */ /* 0x000fe20003f46270 */
[----:B------:R-:W-:Y:S01]  /*0a70*/  IMAD.HI.U32 R12, R11, R17, RZ ;  /* 0x000000110b0c7227 */ /* 0x000fe200078e00ff */
[----:B------:R-:W-:-:S03]  /*0a80*/  LOP3.LUT R8, R18, R16, RZ, 0x3c, !PT ;  /* 0x0000001012087212 */ /* 0x000fc600078e3cff */
[----:B------:R-:W-:Y:S01]  /*0a90*/  IMAD R9, R9, R26, RZ ;  /* 0x0000001a09097224 */ /* 0x000fe200078e02ff */
[----:B------:R-:W-:-:S03]  /*0aa0*/  ISETP.GE.AND P5, PT, R8, RZ, PT ;  /* 0x000000ff0800720c */ /* 0x000fc60003fa6270 */
[----:B------:R-:W-:-:S04]  /*0ab0*/  IMAD.HI.U32 R0, R7, R9, R6 ;  /* 0x0000000907007227 */ /* 0x000fc800078e0006 */
[----:B------:R-:W-:Y:S02]  /*0ac0*/  IMAD.MOV R7, RZ, RZ, -R12 ;  /* 0x000000ffff077224 */ /* 0x000fe400078e0a0c */
[----:B------:R-:W-:-:S04]  /*0ad0*/  IMAD.HI.U32 R9, R0, R19, RZ ;  /* 0x0000001300097227 */ /* 0x000fc800078e00ff */
[C---:B------:R-:W-:Y:S01]  /*0ae0*/  IMAD R7, R10.reuse, R7, R17 ;  /* 0x000000070a077224 */ /* 0x040fe200078e0211 */
[----:B------:R-:W-:Y:S01]  /*0af0*/  IABS R17, R29 ;  /* 0x0000001d00117213 */ /* 0x000fe20000000000 */
[----:B------:R-:W-:Y:S02]  /*0b00*/  IMAD.MOV R6, RZ, RZ, -R9 ;  /* 0x000000ffff067224 */ /* 0x000fe400078e0a09 */
[----:B------:R-:W-:Y:S01]  /*0b10*/  @!P2 IMAD.MOV R20, RZ, RZ, -R20 ;  /* 0x000000ffff14a224 */ /* 0x000fe200078e0a14 */
[----:B------:R-:W-:Y:S01]  /*0b20*/  ISETP.GT.U32.AND P6, PT, R10, R7, PT ;  /* 0x000000070a00720c */ /* 0x000fe20003fc4070 */
[----:B------:R-:W-:Y:S02]  /*0b30*/  IMAD R21, R26, R6, R19 ;  /* 0x000000061a157224 */ /* 0x000fe400078e0213 */
[----:B------:R-:W-:-:S03]  /*0b40*/  IMAD.HI.U32 R6, R11, R19, RZ ;  /* 0x000000130b067227 */ /* 0x000fc600078e00ff */
[----:B------:R-:W-:Y:S02]  /*0b50*/  ISETP.GT.U32.AND P0, PT, R14, R21, PT ;  /* 0x000000150e00720c */ /* 0x000fe40003f04070 */
[----:B------:R-:W-:-:S05]  /*0b60*/  IADD3 R8, PT, PT, -R6, RZ, RZ ;  /* 0x000000ff06087210 */ /* 0x000fca0007ffe1ff */
[----:B------:R-:W-:Y:S02]  /*0b70*/  @!P6 IMAD.IADD R7, R7, 0x1, -R10 ;  /* 0x000000010707e824 */ /* 0x000fe400078e0a0a */
[----:B------:R-:W-:Y:S02]  /*0b80*/  @!P6 VIADD R12, R12, 0x1 ;  /* 0x000000010c0ce836 */ /* 0x000fe40000000000 */
[----:B------:R-:W-:Y:S01]  /*0b90*/  IMAD R19, R10, R8, R19 ;  /* 0x000000080a137224 */ /* 0x000fe200078e0213 */
[----:B------:R-:W-:Y:S01]  /*0ba0*/  ISETP.GE.U32.AND P1, PT, R7, R10, PT ;  /* 0x0000000a0700720c */ /* 0x000fe20003f26070 */
[----:B------:R-:W-:Y:S01]  /*0bb0*/  IMAD.HI.U32 R7, R0, R17, RZ ;  /* 0x0000001100077227 */ /* 0x000fe200078e00ff */
[----:B------:R-:W-:Y:S02]  /*0bc0*/  @!P0 IADD3 R9, PT, PT, R9, 0x1, RZ ;  /* 0x0000000109098810 */ /* 0x000fe40007ffe0ff */
[----:B------:R-:W-:Y:S01]  /*0bd0*/  ISETP.GT.U32.AND P4, PT, R10, R19, PT ;  /* 0x000000130a00720c */ /* 0x000fe20003f84070 */
[----:B------:R-:W-:Y:S01]  /*0be0*/  @!P0 IMAD.IADD R21, R21, 0x1, -R26 ;  /* 0x0000000115158824 */ /* 0x000fe200078e0a1a */
[----:B------:R-:W-:Y:S01]  /*0bf0*/  IADD3 R22, PT, PT, -R7, RZ, RZ ;  /* 0x000000ff07167210 */ /* 0x000fe20007ffe1ff */
[----:B------:R-:W-:-:S03]  /*0c00*/  IMAD.HI.U32 R8, R11, R17, RZ ;  /* 0x000000110b087227 */ /* 0x000fc600078e00ff */
[----:B------:R-:W-:Y:S01]  /*0c10*/  ISETP.GE.U32.AND P6, PT, R21, R14, PT ;  /* 0x0000000e1500720c */ /* 0x000fe20003fc6070 */
[--C-:B------:R-:W-:Y:S01]  /*0c20*/  IMAD R21, R26, R22, R17.reuse ;  /* 0x000000161a157224 */ /* 0x100fe200078e0211 */
[----:B------:R-:W-:Y:S02]  /*0c30*/  IADD3 R23, PT, PT, -R8, RZ, RZ ;  /* 0x000000ff08177210 */ /* 0x000fe40007ffe1ff */
[----:B------:R-:W-:Y:S02]  /*0c40*/  @P1 IADD3 R12, PT, PT, R12, 0x1, RZ ;  /* 0x000000010c0c1810 */ /* 0x000fe40007ffe0ff */
[----:B------:R-:W-:Y:S01]  /*0c50*/  ISETP.GT.U32.AND P2, PT, R14, R21, PT ;  /* 0x000000150e00720c */ /* 0x000fe20003f44070 */
[----:B------:R-:W-:Y:S01]  /*0c60*/  IMAD R17, R10, R23, R17 ;  /* 0x000000170a117224 */ /* 0x000fe200078e0211 */
[----:B------:R-:W-:Y:S01]  /*0c70*/  @!P4 IADD3 R19, PT, PT, R19, -R10, RZ ;  /* 0x8000000a1313c210 */ /* 0x000fe20007ffe0ff */
[----:B------:R-:W-:Y:S01]  /*0c80*/  IMAD.MOV.U32 R13, RZ, RZ, R12 ;  /* 0x000000ffff0d7224 */ /* 0x000fe200078e000c */
[----:B------:R-:W-:Y:S01]  /*0c90*/  LOP3.LUT R23, RZ, R15, RZ, 0x33, !PT ;  /* 0x0000000fff177212 */ /* 0x000fe200078e33ff */
[----:B------:R-:W-:Y:S01]  /*0ca0*/  @!P4 VIADD R6, R6, 0x1 ;  /* 0x000000010606c836 */ /* 0x000fe20000000000 */
[----:B------:R-:W-:Y:S01]  /*0cb0*/  ISETP.GT.U32.AND P0, PT, R10, R17, PT ;  /* 0x000000110a00720c */ /* 0x000fe20003f04070 */
[----:B------:R-:W-:Y:S01]  /*0cc0*/  @P6 VIADD R9, R9, 0x1 ;  /* 0x0000000109096836 */ /* 0x000fe20000000000 */
[----:B------:R-:W-:-:S02]  /*0cd0*/  @!P5 IADD3 R13, PT, PT, -R13, RZ, RZ ;  /* 0x000000ff0d0dd210 */ /* 0x000fc40007ffe1ff */
[----:B------:R-:W-:Y:S01]  /*0ce0*/  ISETP.NE.AND P5, PT, R15, RZ, PT ;  /* 0x000000ff0f00720c */ /* 0x000fe20003fa5270 */
[----:B------:R-:W-:Y:S01]  /*0cf0*/  @!P3 IMAD.MOV R9, RZ, RZ, -R9 ;  /* 0x000000ffff09b224 */ /* 0x000fe200078e0a09 */
[----:B------:R-:W-:Y:S02]  /*0d00*/  ISETP.GE.U32.AND P6, PT, R19, R10, PT ;  /* 0x0000000a1300720c */ /* 0x000fe40003fc6070 */
[----:B------:R-:W-:Y:S02]  /*0d10*/  @!P2 IADD3 R21, PT, PT, R21, -R26, RZ ;  /* 0x8000001a1515a210 */ /* 0x000fe40007ffe0ff */
[----:B------:R-:W-:Y:S02]  /*0d20*/  LOP3.LUT R12, R29, R15, RZ, 0x3c, !PT ;  /* 0x0000000f1d0c7212 */ /* 0x000fe400078e3cff */
[----:B------:R-:W-:Y:S01]  /*0d30*/  ISETP.GE.U32.AND P3, PT, R21, R14, PT ;  /* 0x0000000e1500720c */ /* 0x000fe20003f66070 */
[----:B------:R-:W-:Y:S01]  /*0d40*/  @!P0 VIADD R8, R8, 0x1 ;  /* 0x0000000108088836 */ /* 0x000fe20000000000 */
[----:B------:R-:W-:-:S02]  /*0d50*/  SEL R20, R23, R20, !P5 ;  /* 0x0000001417147207 */ /* 0x000fc40006800000 */
[----:B------:R-:W-:Y:S02]  /*0d60*/  ISETP.GE.AND P4, PT, R12, RZ, PT ;  /* 0x000000ff0c00720c */ /* 0x000fe40003f86270 */
[----:B------:R-:W-:Y:S01]  /*0d70*/  SEL R12, R23, R9, !P5 ;  /* 0x00000009170c7207 */ /* 0x000fe20006800000 */
[----:B------:R-:W-:Y:S01]  /*0d80*/  IMAD.MOV R9, RZ, RZ, -R20 ;  /* 0x000000ffff097224 */ /* 0x000fe200078e0a14 */
[----:B------:R-:W-:Y:S02]  /*0d90*/  @!P2 IADD3 R7, PT, PT, R7, 0x1, RZ ;  /* 0x000000010707a810 */ /* 0x000fe40007ffe0ff */
[----:B------:R-:W-:Y:S01]  /*0da0*/  @!P0 IADD3 R17, PT, PT, R17, -R10, RZ ;  /* 0x8000000a11118210 */ /* 0x000fe20007ffe0ff */
[----:B------:R-:W-:Y:S01]  /*0db0*/  IMAD.MOV R22, RZ, RZ, -R12 ;  /* 0x000000ffff167224 */ /* 0x000fe200078e0a0c */
[----:B------:R-:W-:Y:S01]  /*0dc0*/  LOP3.LUT R19, R29, R16, RZ, 0x3c, !PT ;  /* 0x000000101d137212 */ /* 0x000fe200078e3cff */
[----:B------:R-:W-:Y:S01]  /*0dd0*/  IMAD R9, R15, R9, R18 ;  /* 0x000000090f097224 */ /* 0x000fe200078e0212 */
[----:B------:R-:W-:Y:S01]  /*0de0*/  ISETP.GE.AND P1, PT, R24, RZ, PT ;  /* 0x000000ff1800720c */ /* 0x000fe20003f26270 */
[----:B------:R-:W-:Y:S01]  /*0df0*/  @P3 VIADD R7, R7, 0x1 ;  /* 0x0000000107073836 */ /* 0x000fe20000000000 */
[----:B------:R-:W-:-:S02]  /*0e00*/  @P6 IADD3 R6, PT, PT, R6, 0x1, RZ ;  /* 0x0000000106066810 */ /* 0x000fc40007ffe0ff */
[----:B------:R-:W-:Y:S01]  /*0e10*/  ISETP.GE.U32.AND P6, PT, R17, R10, PT ;  /* 0x0000000a1100720c */ /* 0x000fe20003fc6070 */
[----:B------:R-:W-:Y:S01]  /*0e20*/  IMAD R17, R15, R22, R25 ;  /* 0x000000160f117224 */ /* 0x000fe200078e0219 */
[----:B------:R-:W-:Y:S01]  /*0e30*/  ISETP.GE.AND P2, PT, R19, RZ, PT ;  /* 0x000000ff1300720c */ /* 0x000fe20003f46270 */
[----:B------:R-:W-:Y:S01]  /*0e40*/  IMAD R19, R20, UR5, R9 ;  /* 0x0000000514137c24 */ /* 0x000fe2000f8e0209 */
[----:B------:R-:W-:Y:S01]  /*0e50*/  MOV R20, R7 ;  /* 0x0000000700147202 */ /* 0x000fe20000000f00 */
[----:B------:R-:W-:Y:S01]  /*0e60*/  IMAD R9, R12, UR5, R17 ;  /* 0x000000050c097c24 */ /* 0x000fe2000f8e0211 */
[----:B------:R-:W-:Y:S01]  /*0e70*/  MOV R17, R6 ;  /* 0x0000000600117202 */ /* 0x000fe20000000f00 */
[----:B------:R-:W-:Y:S01]  /*0e80*/  IMAD.WIDE R6, R19, 0x4, R2 ;  /* 0x0000000413067825 */ /* 0x000fe200078e0202 */
[----:B------:R-:W-:Y:S02]  /*0e90*/  ISETP.NE.AND P3, PT, R16, RZ, PT ;  /* 0x000000ff1000720c */ /* 0x000fe40003f65270 */
[----:B------:R-:W-:Y:S01]  /*0ea0*/  LOP3.LUT R12, RZ, R16, RZ, 0x33, !PT ;  /* 0x00000010ff0c7212 */ /* 0x000fe200078e33ff */
[----:B------:R-:W-:-:S02]  /*0eb0*/  @!P4 IMAD.MOV R20, RZ, RZ, -R20 ;  /* 0x000000ffff14c224 */ /* 0x000fc400078e0a14 */
[----:B------:R-:W-:Y:S01]  /*0ec0*/  @!P1 IMAD.MOV R17, RZ, RZ, -R17 ;  /* 0x000000ffff119224 */ /* 0x000fe200078e0a11 */
[C---:B------:R-:W-:Y:S02]  /*0ed0*/  SEL R13, R12.reuse, R13, !P3 ;  /* 0x0000000d0c0d7207 */ /* 0x040fe40005800000 */
[----:B------:R-:W-:Y:S02]  /*0ee0*/  SEL R19, R23, R20, !P5 ;  /* 0x0000001417137207 */ /* 0x000fe40006800000 */
[----:B------:R-:W-:Y:S02]  /*0ef0*/  SEL R20, R12, R17, !P3 ;  /* 0x000000110c147207 */ /* 0x000fe40005800000 */
[----:B------:R-:W-:Y:S01]  /*0f00*/  IADD3 R21, PT, PT, -R13, RZ, RZ ;  /* 0x000000ff0d157210 */ /* 0x000fe20007ffe1ff */
[----:B------:R-:W-:Y:S01]  /*0f10*/  IMAD.MOV R28, RZ, RZ, -R19 ;  /* 0x000000ffff1c7224 */ /* 0x000fe200078e0a13 */
[----:B------:R0:W2:Y:S01]  /*0f20*/  LDG.E.CONSTANT R17, desc[UR6][R6.64] ;  /* 0x0000000606117981 */ /* 0x0000a2000c1e9900 */
[----:B------:R-:W-:Y:S01]  /*0f30*/  IMAD.MOV R27, RZ, RZ, -R20 ;  /* 0x000000ffff1b7224 */ /* 0x000fe200078e0a14 */
[----:B------:R-:W-:Y:S01]  /*0f40*/  @P6 IADD3 R8, PT, PT, R8, 0x1, RZ ;  /* 0x0000000108086810 */ /* 0x000fe20007ffe0ff */
[----:B------:R-:W-:Y:S01]  /*0f50*/  IMAD R22, R16, R21, R18 ;  /* 0x0000001510167224 */ /* 0x000fe200078e0212 */
[----:B------:R-:W-:Y:S01]  /*0f60*/  IADD3 R18, PT, PT, R29, UR4, RZ ;  /* 0x000000041d127c10 */ /* 0x000fe2000fffe0ff */
[----:B------:R-:W-:-:S02]  /*0f70*/  IMAD R28, R15, R28, R29 ;  /* 0x0000001c0f1c7224 */ /* 0x000fc400078e021d */
[----:B------:R-:W-:Y:S01]  /*0f80*/  IMAD R25, R16, R27, R25 ;  /* 0x0000001b10197224 */ /* 0x000fe200078e0219 */
[----:B------:R-:W-:Y:S01]  /*0f90*/  IABS R27, R18 ;  /* 0x00000012001b7213 */ /* 0x000fe20000000000 */
[----:B------:R-:W-:-:S04]  /*0fa0*/  IMAD R21, R19, UR5, R28 ;  /* 0x0000000513157c24 */ /* 0x000fc8000f8e021c */
[----:B0-----:R-:W-:-:S04]  /*0fb0*/  IMAD.WIDE R6, R21, 0x4, R2 ;  /* 0x0000000415067825 */ /* 0x001fc800078e0202 */
[----:B------:R-:W-:Y:S01]  /*0fc0*/  IMAD.HI.U32 R28, R0, R27, RZ ;  /* 0x0000001b001c7227 */ /* 0x000fe200078e00ff */
[----:B------:R0:W3:Y:S04]  /*0fd0*/  LDG.E.CONSTANT R21, desc[UR6][R6.64] ;  /* 0x0000000606157981 */ /* 0x0000e8000c1e9900 */
[----:B0-----:R-:W-:-:S05]  /*0fe0*/  IADD3 R7, PT, PT, -R28, RZ, RZ ;  /* 0x000000ff1c077210 */ /* 0x001fca0007ffe1ff */
[----:B------:R-:W-:-:S05]  /*0ff0*/  IMAD R7, R26, R7, R27 ;  /* 0x000000071a077224 */ /* 0x000fca00078e021b */
[----:B------:R-:W-:Y:S02]  /*1000*/  ISETP.GT.U32.AND P1, PT, R14, R7, PT ;  /* 0x000000070e00720c */ /* 0x000fe40003f24070 */
[----:B------:R-:W-:-:S11]  /*1010*/  @!P2 IADD3 R8, PT, PT, -R8, RZ, RZ ;  /* 0x000000ff0808a210 */ /* 0x000fd60007ffe1ff */
[----:B------:R-:W-:Y:S01]  /*1020*/  @!P1 IMAD.IADD R7, R7, 0x1, -R26 ;  /* 0x0000000107079824 */ /* 0x000fe200078e0a1a */
[----:B------:R-:W-:-:S04]  /*1030*/  LOP3.LUT R26, R18, R15, RZ, 0x3c, !PT ;  /* 0x0000000f121a7212 */ /* 0x000fc800078e3cff */
[----:B------:R-:W-:Y:S02]  /*1040*/  ISETP.GE.U32.AND P0, PT, R7, R14, PT ;  /* 0x0000000e0700720c */ /* 0x000fe40003f06070 */
[----:B------:R-:W-:Y:S02]  /*1050*/  ISETP.GE.AND P2, PT, R26, RZ, PT ;  /* 0x000000ff1a00720c */ /* 0x000fe40003f46270 */
[----:B------:R-:W-:-:S09]  /*1060*/  @!P1 IADD3 R28, PT, PT, R28, 0x1, RZ ;  /* 0x000000011c1c9810 */ /* 0x000fd20007ffe0ff */
[----:B------:R-:W-:-:S05]  /*1070*/  @P0 VIADD R28, R28, 0x1 ;  /* 0x000000011c1c0836 */ /* 0x000fca0000000000 */
[----:B------:R-:W-:-:S04]  /*1080*/  @!P2 IADD3 R28, PT, PT, -R28, RZ, RZ ;  /* 0x000000ff1c1ca210 */ /* 0x000fc80007ffe1ff */
[----:B------:R-:W-:-:S05]  /*1090*/  SEL R23, R23, R28, !P5 ;  /* 0x0000001c17177207 */ /* 0x000fca0006800000 */
[----:B------:R-:W-:Y:S01]  /*10a0*/  IMAD.MOV R6, RZ, RZ, -R23 ;  /* 0x000000ffff067224 */ /* 0x000fe200078e0a17 */
[----:B------:R-:W-:-:S03]  /*10b0*/  SEL R24, R12, R8, !P3 ;  /* 0x000000080c187207 */ /* 0x000fc60005800000 */
[----:B------:R-:W-:Y:S02]  /*10c0*/  IMAD R6, R15, R6, R18 ;  /* 0x000000060f067224 */ /* 0x000fe400078e0212 */
[----:B------:R-:W-:Y:S02]  /*10d0*/  IMAD.MOV R19, RZ, RZ, -R24 ;  /* 0x000000ffff137224 */ /* 0x000fe400078e0a18 */
[----:B------:R-:W-:Y:S02]  /*10e0*/  IMAD R7, R23, UR5, R6 ;  /* 0x0000000517077c24 */ /* 0x000fe4000f8e0206 */
[----:B------:R-:W-:-:S04]  /*10f0*/  IMAD.WIDE R8, R9, 0x4, R2 ;  /* 0x0000000409087825 */ /* 0x000fc800078e0202 */
[----:B------:R-:W-:-:S04]  /*1100*/  IMAD.WIDE R6, R7, 0x4, R2 ;  /* 0x0000000407067825 */ /* 0x000fc800078e0202 */
[----:B------:R-:W-:Y:S01]  /*1110*/  IMAD R29, R16, R19, R29 ;  /* 0x00000013101d7224 */ /* 0x000fe200078e021d */
[----:B------:R-:W4:Y:S04]  /*1120*/  LDG.E.CONSTANT R23, desc[UR6][R6.64] ;  /* 0x0000000606177981 */ /* 0x000f28000c1e9900 */
[----:B------:R0:W5:Y:S01]  /*1130*/  LDG.E.CONSTANT R19, desc[UR6][R8.64] ;  /* 0x0000000608137981 */ /* 0x000162000c1e9900 */
[----:B------:R-:W-:-:S05]  /*1140*/  IMAD.HI.U32 R11, R11, R27, RZ ;  /* 0x0000001b0b0b7227 */ /* 0x000fca00078e00ff */
[----:B0-----:R-:W-:-:S05]  /*1150*/  IADD3 R8, PT, PT, -R11, RZ, RZ ;  /* 0x000000ff0b087210 */ /* 0x001fca0007ffe1ff */
[----:B------:R-:W-:-:S05]  /*1160*/  IMAD R27, R10, R8, R27 ;  /* 0x000000080a1b7224 */ /* 0x000fca00078e021b */
[----:B------:R-:W-:Y:S02]  /*1170*/  ISETP.GT.U32.AND P1, PT, R10, R27, PT ;  /* 0x0000001b0a00720c */ /* 0x000fe40003f24070 */
[----:B------:R-:W-:-:S11]  /*1180*/  LOP3.LUT R8, R18, R16, RZ, 0x3c, !PT ;  /* 0x0000001012087212 */ /* 0x000fd600078e3cff */
[----:B------:R-:W-:-:S05]  /*1190*/  @!P1 IMAD.IADD R27, R27, 0x1, -R10 ;  /* 0x000000011b1b9824 */ /* 0x000fca00078e0a0a */
[----:B------:R-:W-:Y:S02]  /*11a0*/  ISETP.GE.U32.AND P0, PT, R27, R10, PT ;  /* 0x0000000a1b00720c */ /* 0x000fe40003f06070 */
[----:B------:R-:W-:Y:S02]  /*11b0*/  ISETP.GE.AND P2, PT, R8, RZ, PT ;  /* 0x000000ff0800720c */ /* 0x000fe40003f46270 */
[----:B------:R-:W-:-:S09]  /*11c0*/  @!P1 IADD3 R11, PT, PT, R11, 0x1, RZ ;  /* 0x000000010b0b9810 */ /* 0x000fd20007ffe0ff */
[----:B------:R-:W-:-:S05]  /*11d0*/  @P0 VIADD R11, R11, 0x1 ;  /* 0x000000010b0b0836 */ /* 0x000fca0000000000 */
[----:B------:R-:W-:-:S04]  /*11e0*/  @!P2 IADD3 R11, PT, PT, -R11, RZ, RZ ;  /* 0x000000ff0b0ba210 */ /* 0x000fc80007ffe1ff */
[----:B------:R-:W-:-:S05]  /*11f0*/  SEL R12, R12, R11, !P3 ;  /* 0x0000000b0c0c7207 */ /* 0x000fca0005800000 */
[----:B------:R-:W-:Y:S02]  /*1200*/  IMAD.MOV R27, RZ, RZ, -R12 ;  /* 0x000000ffff1b7224 */ /* 0x000fe400078e0a0c */
[----:B------:R-:W-:Y:S02]  /*1210*/  IMAD R7, R13, UR8, R22 ;  /* 0x000000080d077c24 */ /* 0x000fe4000f8e0216 */
[----:B------:R-:W-:Y:S02]  /*1220*/  IMAD R27, R16, R27, R18 ;  /* 0x0000001b101b7224 */ /* 0x000fe400078e0212 */
[----:B------:R-:W-:Y:S02]  /*1230*/  IMAD R9, R20, UR8, R25 ;  /* 0x0000000814097c24 */ /* 0x000fe4000f8e0219 */
[----:B------:R-:W-:Y:S02]  /*1240*/  IMAD R11, R24, UR8, R29 ;  /* 0x00000008180b7c24 */ /* 0x000fe4000f8e021d */
[----:B------:R-:W-:-:S02]  /*1250*/  IMAD R13, R12, UR8, R27 ;  /* 0x000000080c0d7c24 */ /* 0x000fc4000f8e021b */
[----:B------:R-:W-:-:S04]  /*1260*/  IMAD.WIDE R6, R7, 0x4, R4 ;  /* 0x0000000407067825 */ /* 0x000fc800078e0204 */
[----:B------:R-:W-:-:S04]  /*1270*/  IMAD.WIDE R8, R9, 0x4, R4 ;  /* 0x0000000409087825 */ /* 0x000fc800078e0204 */
[----:B------:R-:W-:-:S04]  /*1280*/  IMAD.WIDE R10, R11, 0x4, R4 ;  /* 0x000000040b0a7825 */ /* 0x000fc800078e0204 */
[----:B------:R-:W-:Y:S01]  /*1290*/  IMAD.WIDE R12, R13, 0x4, R4 ;  /* 0x000000040d0c7825 */ /* 0x000fe200078e0204 */
[----:B------:R-:W-:-:S04]  /*12a0*/  IADD3 R18, PT, PT, R18, UR4, RZ ;  /* 0x0000000412127c10 */ /* 0x000fc8000fffe0ff */
[----:B------:R-:W-:Y:S01]  /*12b0*/  ISETP.GE.AND P0, PT, R18, UR9, PT ;  /* 0x0000000912007c0c */ /* 0x000fe2000bf06270 */
[----:B--2---:R0:W-:Y:S04]  /*12c0*/  STG.E desc[UR6][R6.64], R17 ;  /* 0x0000001106007986 */ /* 0x0041e8000c101906 */
[----:B-----5:R0:W-:Y:S04]  /*12d0*/  STG.E desc[UR6][R8.64], R19 ;  /* 0x0000001308007986 */ /* 0x0201e8000c101906 */
[----:B---3--:R0:W-:Y:S04]  /*12e0*/  STG.E desc[UR6][R10.64], R21 ;  /* 0x000000150a007986 */ /* 0x0081e8000c101906 */
[----:B----4-:R0:W-:Y:S01]  /*12f0*/  STG.E desc[UR6][R12.64], R23 ;  /* 0x000000170c007986 */ /* 0x0101e2000c101906 */
[----:B------:R-:W-:Y:S05]  /*1300*/  @!P0 BRA `(.L_x_3) ;  /* 0xfffffff400488947 */ /* 0x000fea000383ffff */
[----:B------:R-:W-:Y:S05]  /*1310*/  EXIT ;  /* 0x000000000000794d */ /* 0x000fea0003800000 */
.L_x_4:
[----:B------:R-:W-:-:S00]  /*1320*/  BRA `(.L_x_4) ;  /* 0xfffffffc00fc7947 */ /* 0x000fc0000383ffff */
[----:B------:R-:W-:-:S00]  /*1330*/  NOP ;  /* 0x0000000000007918 */ /* 0x000fc00000000000 */
        /* <DEDUP_REMOVED lines=12> */
.L_x_5:


//--------------------- .nv.shared.reserved.0     --------------------------
	.section	.nv.shared.reserved.0,"aw",@nobits
	.weak		__nv_reservedSMEM_offset_0_alias
	.size		__nv_reservedSMEM_offset_0_alias, 0, 64
	.other		__nv_reservedSMEM_offset_0_alias,@"STO_CUDA_RESERVED_SHARED STV_DEFAULT"
__nv_reservedSMEM_offset_0_alias:
	.zero		0
	.zero		64


//--------------------- .nv.constant0._Z16set2to2_kernel_1PKfiiPfiii --------------------------
	.section	.nv.constant0._Z16set2to2_kernel_1PKfiiPfiii,"a",@progbits
	.sectionflags	@""
	.align	4
.nv.constant0._Z16set2to2_kernel_1PKfiiPfiii:
	.zero		932


//--------------------- SYMBOLS --------------------------

	.type		.nv.reservedSmem.offset0,@object
	.size		.nv.reservedSmem.offset0,0x4
